//
// Generated by NVIDIA NVVM Compiler
//
// Compiler Build ID: CL-36424714
// Cuda compilation tools, release 13.0, V13.0.88
// Based on NVVM 20.0.0
//

.version 9.0
.target sm_100
.address_size 64

	// .globl	_Z10cubeKernelPfS_

.visible .entry _Z10cubeKernelPfS_(
	.param .u64 .ptr .align 1 _Z10cubeKernelPfS__param_0,
	.param .u64 .ptr .align 1 _Z10cubeKernelPfS__param_1
)
{
	.reg .b32 	%r<2>;
	.reg .b32 	%f<4>;
	.reg .b64 	%rd<8>;

	ld.param.u64 	%rd1, [_Z10cubeKernelPfS__param_0];
	ld.param.u64 	%rd2, [_Z10cubeKernelPfS__param_1];
	cvta.to.global.u64 	%rd3, %rd1;
	cvta.to.global.u64 	%rd4, %rd2;
	mov.u32 	%r1, %tid.x;
	mul.wide.u32 	%rd5, %r1, 4;
	add.s64 	%rd6, %rd4, %rd5;
	ld.global.f32 	%f1, [%rd6];
	mul.f32 	%f2, %f1, %f1;
	mul.f32 	%f3, %f1, %f2;
	add.s64 	%rd7, %rd3, %rd5;
	st.global.f32 	[%rd7], %f3;
	ret;

}


// ===== COMPILED SASS (sm_100) =====

	.target	sm_100

	.elftype	@"ET_EXEC"


//--------------------- .note.nv.tkinfo           --------------------------
	.section	.note.nv.tkinfo,"",@"SHT_NOTE"
	.sectionflags	@"SHF_NOTE_NV_TKINFO"
	.tkinfo
        /*0018*/ 	.word	0x00000002
        /*0030*/ 	.string	""
        /*0030*/ 	.string	"ptxas"
        /*0030*/ 	.string	"Cuda compilation tools, release 13.0, V13.0.88"
        /*0030*/ 	.string	"Build cuda_13.0.r13.0/compiler.36424714_0"
        /*0030*/ 	.string	"-arch sm_100 -m 64 "



//--------------------- .note.nv.cuinfo           --------------------------
	.section	.note.nv.cuinfo,"",@"SHT_NOTE"
	.sectionflags	@"SHF_NOTE_NV_CUINFO"
        /*0018*/ 	.short	0x0002
        /*001a*/ 	.short	0x0064
        /*001c*/ 	.short	0x0082
	.zero		2


//--------------------- .nv.info                  --------------------------
	.section	.nv.info,"",@"SHT_CUDA_INFO"
	.align	4


	//----- nvinfo : EIATTR_REGCOUNT
	.align		4
        /*0000*/ 	.byte	0x04, 0x2f
        /*0002*/ 	.short	(.L_1 - .L_0)
	.align		4
.L_0:
        /*0004*/ 	.word	index@(_Z10cubeKernelPfS_)
        /*0008*/ 	.word	0x0000000c


	//----- nvinfo : EIATTR_FRAME_SIZE
	.align		4
.L_1:
        /*000c*/ 	.byte	0x04, 0x11
        /*000e*/ 	.short	(.L_3 - .L_2)
	.align		4
.L_2:
        /*0010*/ 	.word	index@(_Z10cubeKernelPfS_)
        /*0014*/ 	.word	0x00000000


	//----- nvinfo : EIATTR_MIN_STACK_SIZE
	.align		4
.L_3:
        /*0018*/ 	.byte	0x04, 0x12
        /*001a*/ 	.short	(.L_5 - .L_4)
	.align		4
.L_4:
        /*001c*/ 	.word	index@(_Z10cubeKernelPfS_)
        /*0020*/ 	.word	0x00000000
.L_5:


//--------------------- .nv.compat                --------------------------
	.section	.nv.compat,"",@"SHT_CUDA_COMPAT_INFO"
	.align	4
        /*0000*/ 	.byte	0x02, 0x09, 0x00, 0x00, 0x02, 0x02, 0x01, 0x00, 0x02, 0x05, 0x05, 0x00, 0x03, 0x07, 0x01, 0x01
        /*0010*/ 	.byte	0x02, 0x03, 0x00, 0x00, 0x02, 0x06, 0x01, 0x00, 0x04, 0x0b, 0x08, 0x00, 0x09, 0x00, 0x00, 0x00
        /*0020*/ 	.byte	0x00, 0x00, 0x00, 0x00


//--------------------- .nv.info._Z10cubeKernelPfS_ --------------------------
	.section	.nv.info._Z10cubeKernelPfS_,"",@"SHT_CUDA_INFO"
	.sectionflags	@""
	.align	4


	//----- nvinfo : EIATTR_CUDA_API_VERSION
	.align		4
        /*0000*/ 	.byte	0x04, 0x37
        /*0002*/ 	.short	(.L_7 - .L_6)
.L_6:
        /*0004*/ 	.word	0x00000082


	//----- nvinfo : EIATTR_KPARAM_INFO
	.align		4
.L_7:
        /*0008*/ 	.byte	0x04, 0x17
        /*000a*/ 	.short	(.L_9 - .L_8)
.L_8:
        /*000c*/ 	.word	0x00000000
        /*0010*/ 	.short	0x0001
        /*0012*/ 	.short	0x0008
        /*0014*/ 	.byte	0x00, 0xf5, 0x21, 0x00


	//----- nvinfo : EIATTR_KPARAM_INFO
	.align		4
.L_9:
        /*0018*/ 	.byte	0x04, 0x17
        /*001a*/ 	.short	(.L_11 - .L_10)
.L_10:
        /*001c*/ 	.word	0x00000000
        /*0020*/ 	.short	0x0000
        /*0022*/ 	.short	0x0000
        /*0024*/ 	.byte	0x00, 0xf5, 0x21, 0x00


	//----- nvinfo : EIATTR_SPARSE_MMA_MASK
	.align		4
.L_11:
        /*0028*/ 	.byte	0x03, 0x50
        /*002a*/ 	.short	0x0000


	//----- nvinfo : EIATTR_MAXREG_COUNT
	.align		4
        /*002c*/ 	.byte	0x03, 0x1b
        /*002e*/ 	.short	0x00ff


	//----- nvinfo : EIATTR_MERCURY_ISA_VERSION
	.align		4
        /*0030*/ 	.byte	0x03, 0x5f
        /*0032*/ 	.short	0x0101


	//----- nvinfo : EIATTR_VRC_CTA_INIT_COUNT
	.align		4
        /*0034*/ 	.byte	0x02, 0x4a
	.zero		1
	.zero		1


	//----- nvinfo : EIATTR_EXIT_INSTR_OFFSETS
	.align		4
        /*0038*/ 	.byte	0x04, 0x1c
        /*003a*/ 	.short	(.L_13 - .L_12)


	//   ....[0]....
.L_12:
        /*003c*/ 	.word	0x000000b0


	//----- nvinfo : EIATTR_CBANK_PARAM_SIZE
	.align		4
.L_13:
        /*0040*/ 	.byte	0x03, 0x19
        /*0042*/ 	.short	0x0010


	//----- nvinfo : EIATTR_PARAM_CBANK
	.align		4
        /*0044*/ 	.byte	0x04, 0x0a
        /*0046*/ 	.short	(.L_15 - .L_14)
	.align		4
.L_14:
        /*0048*/ 	.word	index@(.nv.constant0._Z10cubeKernelPfS_)
        /*004c*/ 	.short	0x0380
        /*004e*/ 	.short	0x0010


	//----- nvinfo : EIATTR_SW_WAR
	.align		4
.L_15:
        /*0050*/ 	.byte	0x04, 0x36
        /*0052*/ 	.short	(.L_17 - .L_16)
.L_16:
        /*0054*/ 	.word	0x00000008
.L_17:


//--------------------- .nv.callgraph             --------------------------
	.section	.nv.callgraph,"",@"SHT_CUDA_CALLGRAPH"
	.align	4
	.sectionentsize	8
	.align		4
        /*0000*/ 	.word	0x00000000
	.align		4
        /*0004*/ 	.word	0xffffffff
	.align		4
        /*0008*/ 	.word	0x00000000
	.align		4
        /*000c*/ 	.word	0xfffffffe
	.align		4
        /*0010*/ 	.word	0x00000000
	.align		4
        /*0014*/ 	.word	0xfffffffd
	.align		4
        /*0018*/ 	.word	0x00000000
	.align		4
        /*001c*/ 	.word	0xfffffffc


//--------------------- .text._Z10cubeKernelPfS_  --------------------------
	.section	.text._Z10cubeKernelPfS_,"ax",@progbits
	.align	128
        .global         _Z10cubeKernelPfS_
        .type           _Z10cubeKernelPfS_,@function
        .size           _Z10cubeKernelPfS_,(.L_x_1 - _Z10cubeKernelPfS_)
        .other          _Z10cubeKernelPfS_,@"STO_CUDA_ENTRY STV_DEFAULT"
_Z10cubeKernelPfS_:
.text._Z10cubeKernelPfS_:
[----:B------:R-:W-:Y:S01]  /*0000*/  LDC R1, c[0x0][0x37c] ;  /* 0x0000df00ff017b82 */ /* 0x000fe20000000800 */
[----:B------:R-:W0:Y:S07]  /*0010*/  S2R R9, SR_TID.X ;  /* 0x0000000000097919 */ /* 0x000e2e0000002100 */
[----:B------:R-:W0:Y:S01]  /*0020*/  LDC.64 R2, c[0x0][0x388] ;  /* 0x0000e200ff027b82 */ /* 0x000e220000000a00 */
[----:B------:R-:W1:Y:S07]  /*0030*/  LDCU.64 UR4, c[0x0][0x358] ;  /* 0x00006b00ff0477ac */ /* 0x000e6e0008000a00 */
[----:B------:R-:W2:Y:S01]  /*0040*/  LDC.64 R4, c[0x0][0x380] ;  /* 0x0000e000ff047b82 */ /* 0x000ea20000000a00 */
[----:B0-----:R-:W-:-:S06]  /*0050*/  IMAD.WIDE.U32 R2, R9, 0x4, R2 ;  /* 0x0000000409027825 */ /* 0x001fcc00078e0002 */
[----:B-1----:R-:W3:Y:S01]  /*0060*/  LDG.E R2, desc[UR4][R2.64] ;  /* 0x0000000402027981 */ /* 0x002ee2000c1e1900 */
[----:B--2---:R-:W-:-:S04]  /*0070*/  IMAD.WIDE.U32 R4, R9, 0x4, R4 ;  /* 0x0000000409047825 */ /* 0x004fc800078e0004 */
[----:B---3--:R-:W-:-:S04]  /*0080*/  FMUL R7, R2, R2 ;  /* 0x0000000202077220 */ /* 0x008fc80000400000 */
[----:B------:R-:W-:-:S05]  /*0090*/  FMUL R7, R2, R7 ;  /* 0x0000000702077220 */ /* 0x000fca0000400000 */
[----:B------:R-:W-:Y:S01]  /*00a0*/  STG.E desc[UR4][R4.64], R7 ;  /* 0x0000000704007986 */ /* 0x000fe2000c101904 */
[----:B------:R-:W-:Y:S05]  /*00b0*/  EXIT ;  /* 0x000000000000794d */ /* 0x000fea0003800000 */
.L_x_0:
[----:B------:R-:W-:-:S00]  /*00c0*/  BRA `(.L_x_0) ;  /* 0xfffffffc00fc7947 */ /* 0x000fc0000383ffff */
[----:B------:R-:W-:-:S00]  /*00d0*/  NOP ;  /* 0x0000000000007918 */ /* 0x000fc00000000000 */
        /* <DEDUP_REMOVED lines=10> */
.L_x_1:


//--------------------- .nv.shared.reserved.0     --------------------------
	.section	.nv.shared.reserved.0,"aw",@nobits
	.weak		__nv_reservedSMEM_offset_0_alias
	.size		__nv_reservedSMEM_offset_0_alias, 0, 64
	.other		__nv_reservedSMEM_offset_0_alias,@"STO_CUDA_RESERVED_SHARED STV_DEFAULT"
__nv_reservedSMEM_offset_0_alias:
	.zero		0
	.zero		64


//--------------------- .nv.constant0._Z10cubeKernelPfS_ --------------------------
	.section	.nv.constant0._Z10cubeKernelPfS_,"a",@progbits
	.sectionflags	@""
	.align	4
.nv.constant0._Z10cubeKernelPfS_:
	.zero		912


//--------------------- SYMBOLS --------------------------

	.type		.nv.reservedSmem.offset0,@object
	.size		.nv.reservedSmem.offset0,0x4
